	.headerflags	@"EF_CUDA_TEXMODE_UNIFIED EF_CUDA_64BIT_ADDRESS EF_CUDA_ACCELERATORS EF_CUDA_SM90 EF_CUDA_VIRTUAL_SM(EF_CUDA_SM90)"
	.elftype	@"ET_EXEC"


//--------------------- .nv.info                  --------------------------
	.section	.nv.info,"",@"SHT_CUDA_INFO"
	.align	4


	//----- nvinfo : EIATTR_REGCOUNT
	.align		4
        /*0000*/ 	.byte	0x04, 0x2f
        /*0002*/ 	.short	(.L_1 - .L_0)
	.align		4
.L_0:
        /*0004*/ 	.word	index@(triton_poi_fused_convolution_max_pool2d_with_indices_relu_23)
        /*0008*/ 	.word	0x00000020


	//----- nvinfo : EIATTR_MIN_STACK_SIZE
	.align		4
.L_1:
        /*000c*/ 	.byte	0x04, 0x12
        /*000e*/ 	.short	(.L_3 - .L_2)
	.align		4
.L_2:
        /*0010*/ 	.word	index@(triton_poi_fused_convolution_max_pool2d_with_indices_relu_23)
        /*0014*/ 	.word	0x00000000


	//----- nvinfo : EIATTR_FRAME_SIZE
	.align		4
.L_3:
        /*0018*/ 	.byte	0x04, 0x11
        /*001a*/ 	.short	(.L_5 - .L_4)
	.align		4
.L_4:
        /*001c*/ 	.word	index@(triton_poi_fused_convolution_max_pool2d_with_indices_relu_23)
        /*0020*/ 	.word	0x00000000


	//----- nvinfo : EIATTR_MIN_STACK_SIZE
	.align		4
.L_5:
        /*0024*/ 	.byte	0x04, 0x12
        /*0026*/ 	.short	(.L_7 - .L_6)
	.align		4
.L_6:
        /*0028*/ 	.word	index@(triton_poi_fused_convolution_max_pool2d_with_indices_relu_23)
        /*002c*/ 	.word	0x00000000
.L_7:


//--------------------- .nv.info.triton_poi_fused_convolution_max_pool2d_with_indices_relu_23 --------------------------
	.section	.nv.info.triton_poi_fused_convolution_max_pool2d_with_indices_relu_23,"",@"SHT_CUDA_INFO"
	.sectionflags	@""
	.align	4


	//----- nvinfo : EIATTR_CUDA_API_VERSION
	.align		4
        /*0000*/ 	.byte	0x04, 0x37
        /*0002*/ 	.short	(.L_9 - .L_8)
.L_8:
        /*0004*/ 	.word	0x0000007c


	//----- nvinfo : EIATTR_KPARAM_INFO
	.align		4
.L_9:
        /*0008*/ 	.byte	0x04, 0x17
        /*000a*/ 	.short	(.L_11 - .L_10)
.L_10:
        /*000c*/ 	.word	0x00000000
        /*0010*/ 	.short	0x0006
        /*0012*/ 	.short	0x002c
        /*0014*/ 	.byte	0x00, 0xf0, 0x11, 0x00


	//----- nvinfo : EIATTR_KPARAM_INFO
	.align		4
.L_11:
        /*0018*/ 	.byte	0x04, 0x17
        /*001a*/ 	.short	(.L_13 - .L_12)
.L_12:
        /*001c*/ 	.word	0x00000000
        /*0020*/ 	.short	0x0005
        /*0022*/ 	.short	0x0028
        /*0024*/ 	.byte	0x00, 0xf0, 0x11, 0x00


	//----- nvinfo : EIATTR_KPARAM_INFO
	.align		4
.L_13:
        /*0028*/ 	.byte	0x04, 0x17
        /*002a*/ 	.short	(.L_15 - .L_14)
.L_14:
        /*002c*/ 	.word	0x00000000
        /*0030*/ 	.short	0x0004
        /*0032*/ 	.short	0x0020
        /*0034*/ 	.byte	0x00, 0xf4, 0x21, 0x00


	//----- nvinfo : EIATTR_KPARAM_INFO
	.align		4
.L_15:
        /*0038*/ 	.byte	0x04, 0x17
        /*003a*/ 	.short	(.L_17 - .L_16)
.L_16:
        /*003c*/ 	.word	0x00000000
        /*0040*/ 	.short	0x0003
        /*0042*/ 	.short	0x0018
        /*0044*/ 	.byte	0x00, 0xf4, 0x21, 0x00


	//----- nvinfo : EIATTR_KPARAM_INFO
	.align		4
.L_17:
        /*0048*/ 	.byte	0x04, 0x17
        /*004a*/ 	.short	(.L_19 - .L_18)
.L_18:
        /*004c*/ 	.word	0x00000000
        /*0050*/ 	.short	0x0002
        /*0052*/ 	.short	0x0010
        /*0054*/ 	.byte	0x00, 0xf4, 0x21, 0x00


	//----- nvinfo : EIATTR_KPARAM_INFO
	.align		4
.L_19:
        /*0058*/ 	.byte	0x04, 0x17
        /*005a*/ 	.short	(.L_21 - .L_20)
.L_20:
        /*005c*/ 	.word	0x00000000
        /*0060*/ 	.short	0x0001
        /*0062*/ 	.short	0x0008
        /*0064*/ 	.byte	0x00, 0xf4, 0x21, 0x00


	//----- nvinfo : EIATTR_KPARAM_INFO
	.align		4
.L_21:
        /*0068*/ 	.byte	0x04, 0x17
        /*006a*/ 	.short	(.L_23 - .L_22)
.L_22:
        /*006c*/ 	.word	0x00000000
        /*0070*/ 	.short	0x0000
        /*0072*/ 	.short	0x0000
        /*0074*/ 	.byte	0x00, 0xf4, 0x21, 0x00


	//----- nvinfo : EIATTR_SPARSE_MMA_MASK
	.align		4
.L_23:
        /*0078*/ 	.byte	0x03, 0x50
        /*007a*/ 	.short	0x0000


	//----- nvinfo : EIATTR_MAXREG_COUNT
	.align		4
        /*007c*/ 	.byte	0x03, 0x1b
        /*007e*/ 	.short	0x00ff


	//----- nvinfo : EIATTR_EXIT_INSTR_OFFSETS
	.align		4
        /*0080*/ 	.byte	0x04, 0x1c
        /*0082*/ 	.short	(.L_25 - .L_24)


	//   ....[0]....
.L_24:
        /*0084*/ 	.word	0x00000aa0


	//   ....[1]....
        /*0088*/ 	.word	0x00000b10


	//----- nvinfo : EIATTR_REQNTID
	.align		4
.L_25:
        /*008c*/ 	.byte	0x04, 0x10
        /*008e*/ 	.short	(.L_27 - .L_26)
.L_26:
        /*0090*/ 	.word	0x00000080
        /*0094*/ 	.word	0x00000001
        /*0098*/ 	.word	0x00000001


	//----- nvinfo : EIATTR_CBANK_PARAM_SIZE
	.align		4
.L_27:
        /*009c*/ 	.byte	0x03, 0x19
        /*009e*/ 	.short	0x0030


	//----- nvinfo : EIATTR_PARAM_CBANK
	.align		4
        /*00a0*/ 	.byte	0x04, 0x0a
        /*00a2*/ 	.short	(.L_29 - .L_28)
	.align		4
.L_28:
        /*00a4*/ 	.word	index@(.nv.constant0.triton_poi_fused_convolution_max_pool2d_with_indices_relu_23)
        /*00a8*/ 	.short	0x0210
        /*00aa*/ 	.short	0x0030


	//----- nvinfo : EIATTR_SW_WAR
	.align		4
.L_29:
        /*00ac*/ 	.byte	0x04, 0x36
        /*00ae*/ 	.short	(.L_31 - .L_30)
.L_30:
        /*00b0*/ 	.word	0x00000008
.L_31:


//--------------------- .nv.callgraph             --------------------------
	.section	.nv.callgraph,"",@"SHT_CUDA_CALLGRAPH"
	.align	4
	.sectionentsize	8
	.align		4
        /*0000*/ 	.word	0x00000000
	.align		4
        /*0004*/ 	.word	0xffffffff
	.align		4
        /*0008*/ 	.word	0x00000000
	.align		4
        /*000c*/ 	.word	0xfffffffe
	.align		4
        /*0010*/ 	.word	0x00000000
	.align		4
        /*0014*/ 	.word	0xfffffffd
	.align		4
        /*0018*/ 	.word	0x00000000
	.align		4
        /*001c*/ 	.word	0xfffffffc


//--------------------- .text.triton_poi_fused_convolution_max_pool2d_with_indices_relu_23 --------------------------
	.section	.text.triton_poi_fused_convolution_max_pool2d_with_indices_relu_23,"ax",@progbits
	.sectionflags	@"SHF_BARRIERS=1"
	.align	128
        .global         triton_poi_fused_convolution_max_pool2d_with_indices_relu_23
        .type           triton_poi_fused_convolution_max_pool2d_with_indices_relu_23,@function
        .size           triton_poi_fused_convolution_max_pool2d_with_indices_relu_23,(.L_x_1 - triton_poi_fused_convolution_max_pool2d_with_indices_relu_23)
        .other          triton_poi_fused_convolution_max_pool2d_with_indices_relu_23,@"STO_CUDA_ENTRY STV_DEFAULT"
triton_poi_fused_convolution_max_pool2d_with_indices_relu_23:
.text.triton_poi_fused_convolution_max_pool2d_with_indices_relu_23:
[----:B------:R-:W0:Y:S01]  /*0000*/  LDC R1, c[0x0][0x28] ;  /* 0x00000a00ff017b82 */ /* 0x000e220000000800 */
[----:B------:R-:W1:Y:S07]  /*0010*/  S2R R2, SR_CTAID.Y ;  /* 0x0000000000027919 */ /* 0x000e6e0000002600 */
[----:B------:R-:W2:Y:S01]  /*0020*/  LDC.64 R4, c[0x0][0x218] ;  /* 0x00008600ff047b82 */ /* 0x000ea20000000a00 */
[----:B------:R-:W-:Y:S01]  /*0030*/  ULDC.64 UR6, c[0x0][0x208] ;  /* 0x0000820000067ab9 */ /* 0x000fe20000000a00 */
[----:B------:R-:W3:Y:S01]  /*0040*/  S2R R0, SR_TID.X ;  /* 0x0000000000007919 */ /* 0x000ee20000002100 */
[----:B------:R-:W4:Y:S01]  /*0050*/  S2R R25, SR_CTAID.X ;  /* 0x0000000000197919 */ /* 0x000f220000002500 */
[----:B-1----:R-:W-:Y:S01]  /*0060*/  IMAD.SHL.U32 R27, R2, 0x40, RZ ;  /* 0x00000040021b7824 */ /* 0x002fe200078e00ff */
[----:B------:R-:W-:-:S03]  /*0070*/  SHF.R.S32.HI R7, RZ, 0x19, R2 ;  /* 0x00000019ff077819 */ /* 0x000fc60000011402 */
[----:B------:R-:W1:Y:S01]  /*0080*/  LDC.64 R2, c[0x0][0x210] ;  /* 0x00008400ff027b82 */ /* 0x000e620000000a00 */
[----:B---3--:R-:W-:Y:S01]  /*0090*/  IMAD.SHL.U32 R24, R0, 0x4, RZ ;  /* 0x0000000400187824 */ /* 0x008fe200078e00ff */
[----:B------:R-:W-:Y:S02]  /*00a0*/  SGXT R7, R7, 0x1 ;  /* 0x000000010707781a */ /* 0x000fe40000000200 */
[----:B------:R-:W-:Y:S01]  /*00b0*/  SHF.R.U32.HI R8, RZ, 0x4, R0 ;  /* 0x00000004ff087819 */ /* 0x000fe20000011600 */
[----:B----4-:R-:W-:Y:S01]  /*00c0*/  IMAD.SHL.U32 R25, R25, 0x10, RZ ;  /* 0x0000001019197824 */ /* 0x010fe200078e00ff */
[----:B------:R-:W-:Y:S02]  /*00d0*/  LOP3.LUT R6, R27, 0x3c, R24, 0xf8, !PT ;  /* 0x0000003c1b067812 */ /* 0x000fe400078ef818 */
[----:B------:R-:W-:Y:S02]  /*00e0*/  SGXT.U32 R8, R8, 0x3 ;  /* 0x000000030808781a */ /* 0x000fe40000000000 */
[----:B------:R-:W-:-:S02]  /*00f0*/  LEA.HI R7, R7, R6, RZ, 0x9 ;  /* 0x0000000607077211 */ /* 0x000fc400078f48ff */
[----:B------:R-:W-:Y:S02]  /*0100*/  LOP3.LUT R29, R25, R8, RZ, 0xfc, !PT ;  /* 0x00000008191d7212 */ /* 0x000fe400078efcff */
[C---:B------:R-:W-:Y:S01]  /*0110*/  LOP3.LUT R9, R7.reuse, 0xfffffe00, RZ, 0xc0, !PT ;  /* 0xfffffe0007097812 */ /* 0x040fe200078ec0ff */
[----:B------:R-:W-:Y:S01]  /*0120*/  IMAD.SHL.U32 R7, R7, 0x10, RZ ;  /* 0x0000001007077824 */ /* 0x000fe200078e00ff */
[----:B------:R-:W-:-:S03]  /*0130*/  ISETP.GE.AND P0, PT, R29, 0x10, PT ;  /* 0x000000101d00780c */ /* 0x000fc60003f06270 */
[----:B------:R-:W-:Y:S01]  /*0140*/  IMAD.IADD R9, R6, 0x1, -R9 ;  /* 0x0000000106097824 */ /* 0x000fe200078e0a09 */
[----:B------:R-:W-:-:S03]  /*0150*/  LOP3.LUT R6, R7, 0xffffe000, RZ, 0xc0, !PT ;  /* 0xffffe00007067812 */ /* 0x000fc600078ec0ff */
[----:B--2---:R-:W-:Y:S01]  /*0160*/  IMAD.WIDE R16, R9, 0x4, R4 ;  /* 0x0000000409107825 */ /* 0x004fe200078e0204 */
[----:B------:R-:W-:-:S03]  /*0170*/  CS2R R4, SRZ ;  /* 0x0000000000047805 */ /* 0x000fc6000001ff00 */
[----:B------:R-:W-:Y:S01]  /*0180*/  IMAD.IADD R12, R9, 0x1, R6 ;  /* 0x00000001090c7824 */ /* 0x000fe200078e0206 */
[----:B------:R-:W-:Y:S01]  /*0190*/  CS2R R6, SRZ ;  /* 0x0000000000067805 */ /* 0x000fe2000001ff00 */
[----:B------:R-:W2:Y:S02]  /*01a0*/  LDG.E.EL.128 R16, desc[UR6][R16.64] ;  /* 0x0000000610107981 */ /* 0x000ea4000c2e1d00 */
[----:B------:R-:W-:-:S04]  /*01b0*/  IMAD R29, R29, 0x200, R12 ;  /* 0x000002001d1d7824 */ /* 0x000fc800078e020c */
[----:B-1----:R-:W-:-:S05]  /*01c0*/  IMAD.WIDE R10, R29, 0x4, R2 ;  /* 0x000000041d0a7825 */ /* 0x002fca00078e0202 */
[----:B------:R1:W2:Y:S01]  /*01d0*/  @!P0 LDG.E.EL.128 R4, desc[UR6][R10.64] ;  /* 0x000000060a048981 */ /* 0x0002a2000c2e1d00 */
[----:B------:R-:W-:-:S04]  /*01e0*/  LOP3.LUT R8, R25, 0x8, R8, 0xfe, !PT ;  /* 0x0000000819087812 */ /* 0x000fc800078efe08 */
[C---:B------:R-:W-:Y:S01]  /*01f0*/  ISETP.GE.AND P1, PT, R8.reuse, 0x10, PT ;  /* 0x000000100800780c */ /* 0x040fe20003f26270 */
[----:B------:R-:W-:Y:S01]  /*0200*/  IMAD R9, R8, 0x200, R12 ;  /* 0x0000020008097824 */ /* 0x000fe200078e020c */
[----:B------:R-:W-:Y:S02]  /*0210*/  CS2R R20, SRZ ;  /* 0x0000000000147805 */ /* 0x000fe4000001ff00 */
[----:B------:R-:W-:Y:S01]  /*0220*/  CS2R R22, SRZ ;  /* 0x0000000000167805 */ /* 0x000fe2000001ff00 */
[----:B-1----:R-:W-:Y:S02]  /*0230*/  IMAD.WIDE R10, R9, 0x4, R2 ;  /* 0x00000004090a7825 */ /* 0x002fe400078e0202 */
[----:B------:R-:W1:Y:S06]  /*0240*/  LDC.64 R2, c[0x0][0x220] ;  /* 0x00008800ff027b82 */ /* 0x000e6c0000000a00 */
[----:B------:R3:W4:Y:S01]  /*0250*/  @!P1 LDG.E.EL.128 R20, desc[UR6][R10.64] ;  /* 0x000000060a149981 */ /* 0x000722000c2e1d00 */
[----:B------:R-:W-:-:S02]  /*0260*/  CS2R R12, SRZ ;  /* 0x00000000000c7805 */ /* 0x000fc4000001ff00 */
[----:B------:R-:W-:Y:S02]  /*0270*/  CS2R R14, SRZ ;  /* 0x00000000000e7805 */ /* 0x000fe4000001ff00 */
[----:B---3--:R-:W-:Y:S01]  /*0280*/  CS2R R10, SRZ ;  /* 0x00000000000a7805 */ /* 0x008fe2000001ff00 */
[----:B-1----:R-:W-:-:S05]  /*0290*/  IMAD.WIDE R28, R29, 0x4, R2 ;  /* 0x000000041d1c7825 */ /* 0x002fca00078e0202 */
[----:B------:R-:W3:Y:S01]  /*02a0*/  @!P0 LDG.E.EL.128 R12, desc[UR6][R28.64] ;  /* 0x000000061c0c8981 */ /* 0x000ee2000c2e1d00 */
[----:B------:R-:W-:Y:S01]  /*02b0*/  IMAD.WIDE R2, R9, 0x4, R2 ;  /* 0x0000000409027825 */ /* 0x000fe200078e0202 */
[----:B------:R-:W-:-:S06]  /*02c0*/  CS2R R8, SRZ ;  /* 0x0000000000087805 */ /* 0x000fcc000001ff00 */
[----:B------:R1:W5:Y:S01]  /*02d0*/  @!P1 LDG.E.EL.128 R8, desc[UR6][R2.64] ;  /* 0x0000000602089981 */ /* 0x000362000c2e1d00 */
[----:B------:R-:W1:Y:S01]  /*02e0*/  S2R R26, SR_TID.X ;  /* 0x00000000001a7919 */ /* 0x000e620000002100 */
[----:B------:R-:W1:Y:S01]  /*02f0*/  S2UR UR5, SR_CgaCtaId ;  /* 0x00000000000579c3 */ /* 0x000e620000008800 */
[----:B------:R-:W-:-:S04]  /*0300*/  SHF.R.U32.HI R0, RZ, 0x2, R0 ;  /* 0x00000002ff007819 */ /* 0x000fc80000011600 */
[----:B-1----:R-:W-:Y:S02]  /*0310*/  SGXT.U32 R2, R0, 0x5 ;  /* 0x000000050002781a */ /* 0x002fe40000000000 */
[----:B------:R-:W-:Y:S01]  /*0320*/  LOP3.LUT R0, R25, 0xc, R24, 0xf8, !PT ;  /* 0x0000000c19007812 */ /* 0x000fe200078ef818 */
[----:B------:R-:W-:Y:S01]  /*0330*/  UMOV UR4, 0x400 ;  /* 0x0000040000047882 */ /* 0x000fe20000000000 */
[----:B------:R-:W-:Y:S01]  /*0340*/  LOP3.LUT R27, R27, R2, RZ, 0xfc, !PT ;  /* 0x000000021b1b7212 */ /* 0x000fe200078efcff */
[----:B------:R-:W-:Y:S01]  /*0350*/  UPRMT UR4, UR5, 0x654, UR4 ;  /* 0x0000065405047896 */ /* 0x000fe20008000004 */
[----:B0-----:R-:W-:Y:S01]  /*0360*/  IMAD.SHL.U32 R24, R26, 0x40, RZ ;  /* 0x000000401a187824 */ /* 0x001fe200078e00ff */
[----:B------:R-:W-:-:S04]  /*0370*/  SHF.R.U32.HI R25, RZ, 0x4, R26 ;  /* 0x00000004ff197819 */ /* 0x000fc8000001161a */
[----:B------:R-:W-:Y:S02]  /*0380*/  LOP3.LUT R24, R24, 0x3c0, RZ, 0xc0, !PT ;  /* 0x000003c018187812 */ /* 0x000fe400078ec0ff */
[----:B------:R-:W-:Y:S02]  /*0390*/  SGXT.U32 R25, R25, 0x3 ;  /* 0x000000031919781a */ /* 0x000fe40000000000 */
[C---:B------:R-:W-:Y:S02]  /*03a0*/  LOP3.LUT R3, R24.reuse, 0x10, RZ, 0xfc, !PT ;  /* 0x0000001018037812 */ /* 0x040fe400078efcff */
[C---:B------:R-:W-:Y:S02]  /*03b0*/  LOP3.LUT R25, R24.reuse, R25, RZ, 0xfc, !PT ;  /* 0x0000001918197212 */ /* 0x040fe400078efcff */
[C---:B------:R-:W-:Y:S02]  /*03c0*/  LEA.HI R2, R24.reuse, UR4, RZ, 0x1e ;  /* 0x0000000418027c11 */ /* 0x040fe4000f8ff0ff */
[----:B------:R-:W-:-:S03]  /*03d0*/  LOP3.LUT R28, R24, 0x30, RZ, 0xfc, !PT ;  /* 0x00000030181c7812 */ /* 0x000fc600078efcff */
[----:B------:R-:W-:Y:S01]  /*03e0*/  IMAD R2, R25, 0x4, R2 ;  /* 0x0000000419027824 */ /* 0x000fe200078e0202 */
[----:B------:R-:W-:Y:S01]  /*03f0*/  LEA.HI R28, R28, UR4, RZ, 0x1e ;  /* 0x000000041c1c7c11 */ /* 0x000fe2000f8ff0ff */
[----:B------:R-:W-:Y:S01]  /*0400*/  IMAD R27, R27, 0x10, R0 ;  /* 0x000000101b1b7824 */ /* 0x000fe200078e0200 */
[C---:B--2---:R-:W-:Y:S01]  /*0410*/  FSETP.GEU.AND P0, PT, R16.reuse, -R4, PT ;  /* 0x800000041000720b */ /* 0x044fe20003f0e000 */
[----:B------:R-:W-:-:S05]  /*0420*/  FADD R4, R16, R4 ;  /* 0x0000000410047221 */ /* 0x000fca0000000000 */
[----:B------:R-:W-:Y:S02]  /*0430*/  FSEL R29, R4, RZ, P0 ;  /* 0x000000ff041d7208 */ /* 0x000fe40000000000 */
[----:B------:R-:W-:Y:S02]  /*0440*/  LEA.HI R4, R3, UR4, RZ, 0x1e ;  /* 0x0000000403047c11 */ /* 0x000fe4000f8ff0ff */
[C---:B------:R-:W-:Y:S01]  /*0450*/  FSETP.GEU.AND P0, PT, R17.reuse, -R5, PT ;  /* 0x800000051100720b */ /* 0x040fe20003f0e000 */
[----:B------:R-:W-:Y:S02]  /*0460*/  FADD R5, R17, R5 ;  /* 0x0000000511057221 */ /* 0x000fe40000000000 */
[----:B------:R-:W-:-:S03]  /*0470*/  IMAD R3, R25, 0x4, R4 ;  /* 0x0000000419037824 */ /* 0x000fc600078e0204 */
[----:B------:R-:W-:Y:S02]  /*0480*/  FSEL R4, R5, RZ, P0 ;  /* 0x000000ff05047208 */ /* 0x000fe40000000000 */
[----:B------:R-:W-:Y:S02]  /*0490*/  LOP3.LUT R5, R24, 0x20, RZ, 0xfc, !PT ;  /* 0x0000002018057812 */ /* 0x000fe400078efcff */
[C---:B------:R-:W-:Y:S02]  /*04a0*/  FSETP.GEU.AND P1, PT, R18.reuse, -R6, PT ;  /* 0x800000061200720b */ /* 0x040fe40003f2e000 */
[----:B------:R-:W-:Y:S01]  /*04b0*/  LEA.HI R24, R5, UR4, RZ, 0x1e ;  /* 0x0000000405187c11 */ /* 0x000fe2000f8ff0ff */
[----:B------:R-:W-:Y:S01]  /*04c0*/  FADD R5, R18, R6 ;  /* 0x0000000612057221 */ /* 0x000fe20000000000 */
[C---:B------:R-:W-:Y:S01]  /*04d0*/  FADD R6, R19.reuse, R7 ;  /* 0x0000000713067221 */ /* 0x040fe20000000000 */
[----:B------:R-:W-:Y:S01]  /*04e0*/  FSETP.GEU.AND P0, PT, R19, -R7, PT ;  /* 0x800000071300720b */ /* 0x000fe20003f0e000 */
[----:B------:R-:W-:Y:S01]  /*04f0*/  STS [R2], R29 ;  /* 0x0000001d02007388 */ /* 0x000fe20000000800 */
[----:B------:R-:W-:Y:S01]  /*0500*/  IMAD R24, R25, 0x4, R24 ;  /* 0x0000000419187824 */ /* 0x000fe200078e0218 */
[----:B------:R-:W-:-:S02]  /*0510*/  FSEL R5, R5, RZ, P1 ;  /* 0x000000ff05057208 */ /* 0x000fc40000800000 */
[----:B------:R0:W-:Y:S01]  /*0520*/  STS [R3+0x40], R4 ;  /* 0x0000400403007388 */ /* 0x0001e20000000800 */
[C---:B----4-:R-:W-:Y:S01]  /*0530*/  FSETP.GEU.AND P2, PT, R17.reuse, -R21, PT ;  /* 0x800000151100720b */ /* 0x050fe20003f4e000 */
[----:B------:R-:W-:Y:S01]  /*0540*/  FADD R21, R17, R21 ;  /* 0x0000001511157221 */ /* 0x000fe20000000000 */
[----:B------:R-:W-:Y:S02]  /*0550*/  FSEL R6, R6, RZ, P0 ;  /* 0x000000ff06067208 */ /* 0x000fe40000000000 */
[----:B------:R-:W-:Y:S02]  /*0560*/  FSETP.GEU.AND P3, PT, R16, -R20, PT ;  /* 0x800000141000720b */ /* 0x000fe40003f6e000 */
[C---:B------:R-:W-:Y:S01]  /*0570*/  FSETP.GEU.AND P1, PT, R18.reuse, -R22, PT ;  /* 0x800000161200720b */ /* 0x040fe20003f2e000 */
[----:B------:R-:W-:Y:S01]  /*0580*/  FADD R22, R18, R22 ;  /* 0x0000001612167221 */ /* 0x000fe20000000000 */
[----:B0-----:R-:W-:Y:S01]  /*0590*/  FADD R4, R16, R20 ;  /* 0x0000001410047221 */ /* 0x001fe20000000000 */
[C---:B------:R-:W-:Y:S01]  /*05a0*/  FSETP.GEU.AND P0, PT, R19.reuse, -R23, PT ;  /* 0x800000171300720b */ /* 0x040fe20003f0e000 */
[----:B------:R-:W-:Y:S01]  /*05b0*/  FADD R23, R19, R23 ;  /* 0x0000001713177221 */ /* 0x000fe20000000000 */
[----:B------:R-:W-:Y:S01]  /*05c0*/  IMAD R25, R25, 0x4, R28 ;  /* 0x0000000419197824 */ /* 0x000fe200078e021c */
[----:B------:R0:W-:Y:S01]  /*05d0*/  STS [R24+0x80], R5 ;  /* 0x0000800518007388 */ /* 0x0001e20000000800 */
[----:B------:R-:W-:Y:S01]  /*05e0*/  FSEL R21, R21, RZ, P2 ;  /* 0x000000ff15157208 */ /* 0x000fe20001000000 */
[----:B------:R-:W-:Y:S01]  /*05f0*/  IMAD.SHL.U32 R7, R26, 0x4, RZ ;  /* 0x000000041a077824 */ /* 0x000fe200078e00ff */
[----:B------:R-:W-:Y:S01]  /*0600*/  FSEL R22, R22, RZ, P1 ;  /* 0x000000ff16167208 */ /* 0x000fe20000800000 */
[----:B------:R-:W-:Y:S01]  /*0610*/  STS [R25+0xc0], R6 ;  /* 0x0000c00619007388 */ /* 0x000fe20000000800 */
[----:B------:R-:W-:Y:S01]  /*0620*/  FSEL R23, R23, RZ, P0 ;  /* 0x000000ff17177208 */ /* 0x000fe20000000000 */
[----:B------:R-:W1:Y:S01]  /*0630*/  LDC.64 R28, c[0x0][0x228] ;  /* 0x00008a00ff1c7b82 */ /* 0x000e620000000a00 */
[----:B0-----:R-:W-:-:S05]  /*0640*/  FSEL R5, R4, RZ, P3 ;  /* 0x000000ff04057208 */ /* 0x001fca0001800000 */
[----:B------:R-:W-:Y:S04]  /*0650*/  STS [R2+0x20], R5 ;  /* 0x0000200502007388 */ /* 0x000fe80000000800 */
[----:B------:R-:W-:Y:S04]  /*0660*/  STS [R3+0x60], R21 ;  /* 0x0000601503007388 */ /* 0x000fe80000000800 */
[----:B------:R-:W-:Y:S04]  /*0670*/  STS [R24+0xa0], R22 ;  /* 0x0000a01618007388 */ /* 0x000fe80000000800 */
[----:B------:R1:W-:Y:S01]  /*0680*/  STS [R25+0xe0], R23 ;  /* 0x0000e01719007388 */ /* 0x0003e20000000800 */
[----:B------:R-:W-:-:S02]  /*0690*/  LOP3.LUT R26, R26, 0x7c, RZ, 0xc0, !PT ;  /* 0x0000007c1a1a7812 */ /* 0x000fc400078ec0ff */
[----:B------:R-:W-:-:S03]  /*06a0*/  LOP3.LUT R20, R7, 0x1fc, RZ, 0xc0, !PT ;  /* 0x000001fc07147812 */ /* 0x000fc600078ec0ff */
[----:B------:R-:W-:-:S04]  /*06b0*/  VIADD R7, R26, UR4 ;  /* 0x000000041a077c36 */ /* 0x000fc80008000000 */
[----:B------:R-:W-:Y:S01]  /*06c0*/  IMAD R26, R20, 0x4, R7 ;  /* 0x00000004141a7824 */ /* 0x000fe200078e0207 */
[----:B------:R-:W-:Y:S01]  /*06d0*/  BAR.SYNC.DEFER_BLOCKING 0x0 ;  /* 0x0000000000007b1d */ /* 0x000fe20000010000 */
[----:B------:R-:W-:Y:S02]  /*06e0*/  ISETP.GE.AND P0, PT, R0, 0x10, PT ;  /* 0x000000100000780c */ /* 0x000fe40003f06270 */
[----:B------:R-:W-:-:S03]  /*06f0*/  LOP3.LUT R0, R20, 0x200, RZ, 0xfc, !PT ;  /* 0x0000020014007812 */ /* 0x000fc600078efcff */
[----:B------:R-:W-:Y:S04]  /*0700*/  LDS R4, [R26] ;  /* 0x000000001a047984 */ /* 0x000fe80000000800 */
[----:B------:R-:W-:Y:S04]  /*0710*/  LDS R5, [R26+0x4] ;  /* 0x000004001a057984 */ /* 0x000fe80000000800 */
[----:B------:R-:W-:Y:S04]  /*0720*/  LDS R6, [R26+0x8] ;  /* 0x000008001a067984 */ /* 0x000fe80000000800 */
[----:B------:R-:W0:Y:S01]  /*0730*/  LDS R7, [R26+0xc] ;  /* 0x00000c001a077984 */ /* 0x000e220000000800 */
[----:B------:R-:W-:-:S04]  /*0740*/  SHF.R.U32.HI R0, RZ, 0x2, R0 ;  /* 0x00000002ff007819 */ /* 0x000fc80000011600 */
[----:B------:R-:W-:Y:S01]  /*0750*/  LOP3.LUT R0, R0, 0xfc, RZ, 0xc0, !PT ;  /* 0x000000fc00007812 */ /* 0x000fe200078ec0ff */
[----:B-1----:R-:W-:-:S04]  /*0760*/  IMAD.WIDE R22, R27, 0x4, R28 ;  /* 0x000000041b167825 */ /* 0x002fc800078e021c */
[----:B------:R-:W-:-:S04]  /*0770*/  VIADD R21, R0, UR4 ;  /* 0x0000000400157c36 */ /* 0x000fc80008000000 */
[----:B------:R-:W-:-:S05]  /*0780*/  IMAD R0, R20, 0x4, R21 ;  /* 0x0000000414007824 */ /* 0x000fca00078e0215 */
[----:B------:R-:W-:Y:S04]  /*0790*/  LDS R20, [R0+0x800] ;  /* 0x0008000000147984 */ /* 0x000fe80000000800 */
[----:B------:R-:W-:Y:S04]  /*07a0*/  LDS R21, [R0+0x804] ;  /* 0x0008040000157984 */ /* 0x000fe80000000800 */
[----:B0-----:R0:W-:Y:S04]  /*07b0*/  @!P0 STG.E.128 desc[UR6][R22.64], R4 ;  /* 0x0000000416008986 */ /* 0x0011e8000c101d06 */
[----:B------:R-:W-:Y:S04]  /*07c0*/  LDS R22, [R0+0x808] ;  /* 0x0008080000167984 */ /* 0x000fe80000000800 */
[----:B------:R-:W1:Y:S01]  /*07d0*/  LDS R23, [R0+0x80c] ;  /* 0x00080c0000177984 */ /* 0x000e620000000800 */
[----:B0-----:R-:W-:-:S04]  /*07e0*/  VIADD R5, R27, 0x200 ;  /* 0x000002001b057836 */ /* 0x001fc80000000000 */
[----:B------:R-:W-:Y:S01]  /*07f0*/  IMAD.WIDE R28, R5, 0x4, R28 ;  /* 0x00000004051c7825 */ /* 0x000fe200078e021c */
[----:B---3--:R-:W-:-:S03]  /*0800*/  FSETP.GEU.AND P5, PT, R16, -R12, PT ;  /* 0x8000000c1000720b */ /* 0x008fc60003fae000 */
[----:B------:R-:W-:Y:S01]  /*0810*/  FADD R12, R16, R12 ;  /* 0x0000000c100c7221 */ /* 0x000fe20000000000 */
[C---:B------:R-:W-:Y:S01]  /*0820*/  FSETP.GEU.AND P6, PT, R17.reuse, -R13, PT ;  /* 0x8000000d1100720b */ /* 0x040fe20003fce000 */
[----:B------:R-:W-:Y:S01]  /*0830*/  FADD R13, R17, R13 ;  /* 0x0000000d110d7221 */ /* 0x000fe20000000000 */
[C---:B------:R-:W-:Y:S02]  /*0840*/  FSETP.GEU.AND P4, PT, R19.reuse, -R15, PT ;  /* 0x8000000f1300720b */ /* 0x040fe40003f8e000 */
[----:B------:R-:W-:Y:S02]  /*0850*/  FSEL R7, R12, RZ, P5 ;  /* 0x000000ff0c077208 */ /* 0x000fe40002800000 */
[C---:B------:R-:W-:Y:S01]  /*0860*/  FSETP.GEU.AND P5, PT, R18.reuse, -R14, PT ;  /* 0x8000000e1200720b */ /* 0x040fe20003fae000 */
[----:B-1----:R-:W-:Y:S01]  /*0870*/  @!P0 STG.E.128 desc[UR6][R28.64], R20 ;  /* 0x000000141c008986 */ /* 0x002fe2000c101d06 */
[----:B------:R-:W-:Y:S01]  /*0880*/  BAR.SYNC.DEFER_BLOCKING 0x0 ;  /* 0x0000000000007b1d */ /* 0x000fe20000010000 */
[----:B------:R-:W-:Y:S01]  /*0890*/  FADD R14, R18, R14 ;  /* 0x0000000e120e7221 */ /* 0x000fe20000000000 */
[----:B-----5:R-:W-:Y:S01]  /*08a0*/  FSETP.GEU.AND P3, PT, R8, -R16, PT ;  /* 0x800000100800720b */ /* 0x020fe20003f6e000 */
[----:B------:R-:W-:Y:S01]  /*08b0*/  FADD R15, R19, R15 ;  /* 0x0000000f130f7221 */ /* 0x000fe20000000000 */
[----:B------:R-:W-:Y:S01]  /*08c0*/  FADD R8, R16, R8 ;  /* 0x0000000810087221 */ /* 0x000fe20000000000 */
[----:B------:R-:W-:Y:S01]  /*08d0*/  FSETP.GEU.AND P2, PT, R9, -R17, PT ;  /* 0x800000110900720b */ /* 0x000fe20003f4e000 */
[----:B------:R-:W-:Y:S01]  /*08e0*/  FADD R9, R17, R9 ;  /* 0x0000000911097221 */ /* 0x000fe20000000000 */
[----:B------:R-:W-:-:S02]  /*08f0*/  FSEL R4, R13, RZ, P6 ;  /* 0x000000ff0d047208 */ /* 0x000fc40003000000 */
[----:B------:R-:W-:Y:S01]  /*0900*/  FSETP.GEU.AND P6, PT, R10, -R18, PT ;  /* 0x800000120a00720b */ /* 0x000fe20003fce000 */
[----:B------:R-:W-:Y:S01]  /*0910*/  FADD R10, R18, R10 ;  /* 0x0000000a120a7221 */ /* 0x000fe20000000000 */
[----:B------:R-:W-:Y:S01]  /*0920*/  FSETP.GEU.AND P1, PT, R11, -R19, PT ;  /* 0x800000130b00720b */ /* 0x000fe20003f2e000 */
[----:B------:R-:W-:Y:S01]  /*0930*/  FADD R11, R19, R11 ;  /* 0x0000000b130b7221 */ /* 0x000fe20000000000 */
[----:B------:R-:W-:Y:S02]  /*0940*/  FSEL R13, R14, RZ, P5 ;  /* 0x000000ff0e0d7208 */ /* 0x000fe40002800000 */
[----:B------:R-:W-:Y:S02]  /*0950*/  FSEL R6, R15, RZ, P4 ;  /* 0x000000ff0f067208 */ /* 0x000fe40002000000 */
[----:B------:R-:W-:Y:S02]  /*0960*/  FSEL R15, R8, RZ, P3 ;  /* 0x000000ff080f7208 */ /* 0x000fe40001800000 */
[----:B------:R-:W-:-:S02]  /*0970*/  FSEL R14, R9, RZ, P2 ;  /* 0x000000ff090e7208 */ /* 0x000fc40001000000 */
[----:B------:R-:W-:Y:S01]  /*0980*/  FSEL R17, R10, RZ, P6 ;  /* 0x000000ff0a117208 */ /* 0x000fe20003000000 */
[----:B------:R-:W-:Y:S01]  /*0990*/  STS [R2], R7 ;  /* 0x0000000702007388 */ /* 0x000fe20000000800 */
[----:B------:R-:W-:-:S03]  /*09a0*/  FSEL R16, R11, RZ, P1 ;  /* 0x000000ff0b107208 */ /* 0x000fc60000800000 */
[----:B------:R-:W-:Y:S04]  /*09b0*/  STS [R3+0x40], R4 ;  /* 0x0000400403007388 */ /* 0x000fe80000000800 */
[----:B------:R0:W-:Y:S04]  /*09c0*/  STS [R24+0x80], R13 ;  /* 0x0000800d18007388 */ /* 0x0001e80000000800 */
[----:B------:R1:W-:Y:S04]  /*09d0*/  STS [R25+0xc0], R6 ;  /* 0x0000c00619007388 */ /* 0x0003e80000000800 */
[----:B------:R-:W-:Y:S01]  /*09e0*/  STS [R2+0x20], R15 ;  /* 0x0000200f02007388 */ /* 0x000fe20000000800 */
[----:B0-----:R-:W1:Y:S03]  /*09f0*/  LDC.64 R12, c[0x0][0x230] ;  /* 0x00008c00ff0c7b82 */ /* 0x001e660000000a00 */
[----:B------:R-:W-:Y:S04]  /*0a00*/  STS [R3+0x60], R14 ;  /* 0x0000600e03007388 */ /* 0x000fe80000000800 */
[----:B------:R-:W-:Y:S04]  /*0a10*/  STS [R24+0xa0], R17 ;  /* 0x0000a01118007388 */ /* 0x000fe80000000800 */
[----:B------:R-:W-:Y:S01]  /*0a20*/  STS [R25+0xe0], R16 ;  /* 0x0000e01019007388 */ /* 0x000fe20000000800 */
[----:B------:R-:W-:Y:S06]  /*0a30*/  BAR.SYNC.DEFER_BLOCKING 0x0 ;  /* 0x0000000000007b1d */ /* 0x000fec0000010000 */
[----:B------:R-:W-:Y:S04]  /*0a40*/  LDS R8, [R26] ;  /* 0x000000001a087984 */ /* 0x000fe80000000800 */
[----:B------:R-:W-:Y:S04]  /*0a50*/  LDS R9, [R26+0x4] ;  /* 0x000004001a097984 */ /* 0x000fe80000000800 */
[----:B------:R-:W-:Y:S04]  /*0a60*/  LDS R10, [R26+0x8] ;  /* 0x000008001a0a7984 */ /* 0x000fe80000000800 */
[----:B------:R-:W0:Y:S01]  /*0a70*/  LDS R11, [R26+0xc] ;  /* 0x00000c001a0b7984 */ /* 0x000e220000000800 */
[----:B-1----:R-:W-:-:S05]  /*0a80*/  IMAD.WIDE R6, R27, 0x4, R12 ;  /* 0x000000041b067825 */ /* 0x002fca00078e020c */
[----:B0-----:R0:W-:Y:S02]  /*0a90*/  @!P0 STG.E.128 desc[UR6][R6.64], R8 ;  /* 0x0000000806008986 */ /* 0x0011e4000c101d06 */
[----:B0-----:R-:W-:Y:S05]  /*0aa0*/  @P0 EXIT ;  /* 0x000000000000094d */ /* 0x001fea0003800000 */
[----:B0-----:R-:W-:Y:S01]  /*0ab0*/  LDS R8, [R0+0x800] ;  /* 0x0008000000087984 */ /* 0x001fe20000000800 */
[----:B------:R-:W-:-:S03]  /*0ac0*/  IMAD.WIDE R2, R5, 0x4, R12 ;  /* 0x0000000405027825 */ /* 0x000fc600078e020c */
[----:B------:R-:W-:Y:S04]  /*0ad0*/  LDS R9, [R0+0x804] ;  /* 0x0008040000097984 */ /* 0x000fe80000000800 */
[----:B------:R-:W-:Y:S04]  /*0ae0*/  LDS R10, [R0+0x808] ;  /* 0x00080800000a7984 */ /* 0x000fe80000000800 */
[----:B------:R-:W0:Y:S04]  /*0af0*/  LDS R11, [R0+0x80c] ;  /* 0x00080c00000b7984 */ /* 0x000e280000000800 */
[----:B0-----:R-:W-:Y:S01]  /*0b00*/  STG.E.128 desc[UR6][R2.64], R8 ;  /* 0x0000000802007986 */ /* 0x001fe2000c101d06 */
[----:B------:R-:W-:Y:S05]  /*0b10*/  EXIT ;  /* 0x000000000000794d */ /* 0x000fea0003800000 */
.L_x_0:
[----:B------:R-:W-:-:S00]  /*0b20*/  BRA `(.L_x_0) ;  /* 0xfffffffc00fc7947 */ /* 0x000fc0000383ffff */
[----:B------:R-:W-:-:S00]  /*0b30*/  NOP ;  /* 0x0000000000007918 */ /* 0x000fc00000000000 */
        /* <DEDUP_REMOVED lines=12> */
.L_x_1:


//--------------------- .nv.shared.triton_poi_fused_convolution_max_pool2d_with_indices_relu_23 --------------------------
	.section	.nv.shared.triton_poi_fused_convolution_max_pool2d_with_indices_relu_23,"aw",@nobits
	.sectionflags	@""
	.align	16
	.zero		1024


//--------------------- .nv.constant0.triton_poi_fused_convolution_max_pool2d_with_indices_relu_23 --------------------------
	.section	.nv.constant0.triton_poi_fused_convolution_max_pool2d_with_indices_relu_23,"a",@progbits
	.sectionflags	@""
	.align	4
.nv.constant0.triton_poi_fused_convolution_max_pool2d_with_indices_relu_23:
	.zero		576
